//
// Generated by NVIDIA NVVM Compiler
//
// Compiler Build ID: CL-36424714
// Cuda compilation tools, release 13.0, V13.0.88
// Based on NVVM 20.0.0
//

.version 9.0
.target sm_100
.address_size 64

	// .globl	_Z15find_max_kernelPfS_ii
.extern .shared .align 16 .b8 shared_data[];

.visible .entry _Z15find_max_kernelPfS_ii(
	.param .u64 .ptr .align 1 _Z15find_max_kernelPfS_ii_param_0,
	.param .u64 .ptr .align 1 _Z15find_max_kernelPfS_ii_param_1,
	.param .u32 _Z15find_max_kernelPfS_ii_param_2,
	.param .u32 _Z15find_max_kernelPfS_ii_param_3
)
{
	.reg .pred 	%p<8>;
	.reg .b32 	%r<19>;
	.reg .b32 	%f<13>;
	.reg .b64 	%rd<12>;

	ld.param.u64 	%rd3, [_Z15find_max_kernelPfS_ii_param_0];
	ld.param.u64 	%rd4, [_Z15find_max_kernelPfS_ii_param_1];
	ld.param.u32 	%r11, [_Z15find_max_kernelPfS_ii_param_2];
	ld.param.u32 	%r10, [_Z15find_max_kernelPfS_ii_param_3];
	mov.u32 	%r1, %ctaid.x;
	mov.u32 	%r2, %tid.x;
	setp.ge.s32 	%p1, %r1, %r11;
	@%p1 bra 	$L__BB0_10;
	setp.ge.s32 	%p2, %r2, %r10;
	mov.f32 	%f12, 0fFF800000;
	@%p2 bra 	$L__BB0_4;
	mov.u32 	%r3, %ntid.x;
	cvta.to.global.u64 	%rd1, %rd3;
	mul.lo.s32 	%r12, %r10, %r1;
	cvt.s64.s32 	%rd2, %r12;
	mov.f32 	%f12, 0fFF800000;
	mov.u32 	%r17, %r2;
$L__BB0_3:
	cvt.s64.s32 	%rd5, %r17;
	add.s64 	%rd6, %rd5, %rd2;
	shl.b64 	%rd7, %rd6, 2;
	add.s64 	%rd8, %rd1, %rd7;
	ld.global.f32 	%f6, [%rd8];
	max.f32 	%f12, %f12, %f6;
	add.s32 	%r17, %r17, %r3;
	setp.lt.s32 	%p3, %r17, %r10;
	@%p3 bra 	$L__BB0_3;
$L__BB0_4:
	shl.b32 	%r13, %r2, 2;
	mov.u32 	%r14, shared_data;
	add.s32 	%r6, %r14, %r13;
	st.shared.f32 	[%r6], %f12;
	bar.sync 	0;
	mov.u32 	%r18, %ntid.x;
	setp.lt.u32 	%p4, %r18, 2;
	@%p4 bra 	$L__BB0_8;
$L__BB0_5:
	shr.u32 	%r9, %r18, 1;
	setp.ge.u32 	%p5, %r2, %r9;
	@%p5 bra 	$L__BB0_7;
	ld.shared.f32 	%f7, [%r6];
	shl.b32 	%r15, %r9, 2;
	add.s32 	%r16, %r6, %r15;
	ld.shared.f32 	%f8, [%r16];
	max.f32 	%f9, %f7, %f8;
	st.shared.f32 	[%r6], %f9;
$L__BB0_7:
	bar.sync 	0;
	setp.gt.u32 	%p6, %r18, 3;
	mov.u32 	%r18, %r9;
	@%p6 bra 	$L__BB0_5;
$L__BB0_8:
	setp.ne.s32 	%p7, %r2, 0;
	@%p7 bra 	$L__BB0_10;
	ld.shared.f32 	%f10, [shared_data];
	cvta.to.global.u64 	%rd9, %rd4;
	mul.wide.u32 	%rd10, %r1, 4;
	add.s64 	%rd11, %rd9, %rd10;
	st.global.f32 	[%rd11], %f10;
$L__BB0_10:
	ret;

}
	// .globl	_Z22compute_exp_sum_kernelPfS_S_S_ii
.visible .entry _Z22compute_exp_sum_kernelPfS_S_S_ii(
	.param .u64 .ptr .align 1 _Z22compute_exp_sum_kernelPfS_S_S_ii_param_0,
	.param .u64 .ptr .align 1 _Z22compute_exp_sum_kernelPfS_S_S_ii_param_1,
	.param .u64 .ptr .align 1 _Z22compute_exp_sum_kernelPfS_S_S_ii_param_2,
	.param .u64 .ptr .align 1 _Z22compute_exp_sum_kernelPfS_S_S_ii_param_3,
	.param .u32 _Z22compute_exp_sum_kernelPfS_S_S_ii_param_4,
	.param .u32 _Z22compute_exp_sum_kernelPfS_S_S_ii_param_5
)
{
	.reg .pred 	%p<8>;
	.reg .b32 	%r<21>;
	.reg .b32 	%f<27>;
	.reg .b64 	%rd<19>;

	ld.param.u64 	%rd5, [_Z22compute_exp_sum_kernelPfS_S_S_ii_param_0];
	ld.param.u64 	%rd6, [_Z22compute_exp_sum_kernelPfS_S_S_ii_param_1];
	ld.param.u64 	%rd7, [_Z22compute_exp_sum_kernelPfS_S_S_ii_param_2];
	ld.param.u64 	%rd8, [_Z22compute_exp_sum_kernelPfS_S_S_ii_param_3];
	ld.param.u32 	%r11, [_Z22compute_exp_sum_kernelPfS_S_S_ii_param_4];
	ld.param.u32 	%r10, [_Z22compute_exp_sum_kernelPfS_S_S_ii_param_5];
	mov.u32 	%r1, %ctaid.x;
	mov.u32 	%r2, %tid.x;
	setp.ge.s32 	%p1, %r1, %r11;
	@%p1 bra 	$L__BB1_10;
	cvta.to.global.u64 	%rd1, %rd7;
	setp.ge.s32 	%p2, %r2, %r10;
	mov.f32 	%f26, 0f00000000;
	@%p2 bra 	$L__BB1_4;
	mul.wide.u32 	%rd9, %r1, 4;
	add.s64 	%rd10, %rd1, %rd9;
	ld.global.f32 	%f1, [%rd10];
	mov.u32 	%r3, %ntid.x;
	cvta.to.global.u64 	%rd2, %rd5;
	cvta.to.global.u64 	%rd3, %rd6;
	mul.lo.s32 	%r12, %r10, %r1;
	cvt.s64.s32 	%rd4, %r12;
	mov.f32 	%f26, 0f00000000;
	mov.u32 	%r19, %r2;
$L__BB1_3:
	cvt.s64.s32 	%rd11, %r19;
	add.s64 	%rd12, %rd11, %rd4;
	shl.b64 	%rd13, %rd12, 2;
	add.s64 	%rd14, %rd2, %rd13;
	ld.global.f32 	%f7, [%rd14];
	sub.f32 	%f8, %f7, %f1;
	fma.rn.f32 	%f9, %f8, 0f3BBB989D, 0f3F000000;
	cvt.sat.f32.f32 	%f10, %f9;
	mov.f32 	%f11, 0f4B400001;
	mov.f32 	%f12, 0f437C0000;
	fma.rm.f32 	%f13, %f10, %f12, %f11;
	add.f32 	%f14, %f13, 0fCB40007F;
	neg.f32 	%f15, %f14;
	fma.rn.f32 	%f16, %f8, 0f3FB8AA3B, %f15;
	fma.rn.f32 	%f17, %f8, 0f32A57060, %f16;
	mov.b32 	%r13, %f13;
	shl.b32 	%r14, %r13, 23;
	mov.b32 	%f18, %r14;
	ex2.approx.ftz.f32 	%f19, %f17;
	mul.f32 	%f20, %f19, %f18;
	add.s64 	%rd15, %rd3, %rd13;
	st.global.f32 	[%rd15], %f20;
	add.f32 	%f26, %f26, %f20;
	add.s32 	%r19, %r19, %r3;
	setp.lt.s32 	%p3, %r19, %r10;
	@%p3 bra 	$L__BB1_3;
$L__BB1_4:
	shl.b32 	%r15, %r2, 2;
	mov.u32 	%r16, shared_data;
	add.s32 	%r6, %r16, %r15;
	st.shared.f32 	[%r6], %f26;
	bar.sync 	0;
	mov.u32 	%r20, %ntid.x;
	setp.lt.u32 	%p4, %r20, 2;
	@%p4 bra 	$L__BB1_8;
$L__BB1_5:
	shr.u32 	%r9, %r20, 1;
	setp.ge.u32 	%p5, %r2, %r9;
	@%p5 bra 	$L__BB1_7;
	shl.b32 	%r17, %r9, 2;
	add.s32 	%r18, %r6, %r17;
	ld.shared.f32 	%f21, [%r18];
	ld.shared.f32 	%f22, [%r6];
	add.f32 	%f23, %f21, %f22;
	st.shared.f32 	[%r6], %f23;
$L__BB1_7:
	bar.sync 	0;
	setp.gt.u32 	%p6, %r20, 3;
	mov.u32 	%r20, %r9;
	@%p6 bra 	$L__BB1_5;
$L__BB1_8:
	setp.ne.s32 	%p7, %r2, 0;
	@%p7 bra 	$L__BB1_10;
	ld.shared.f32 	%f24, [shared_data];
	cvta.to.global.u64 	%rd16, %rd8;
	mul.wide.u32 	%rd17, %r1, 4;
	add.s64 	%rd18, %rd16, %rd17;
	st.global.f32 	[%rd18], %f24;
$L__BB1_10:
	ret;

}
	// .globl	_Z16normalize_kernelPfS_S_ii
.visible .entry _Z16normalize_kernelPfS_S_ii(
	.param .u64 .ptr .align 1 _Z16normalize_kernelPfS_S_ii_param_0,
	.param .u64 .ptr .align 1 _Z16normalize_kernelPfS_S_ii_param_1,
	.param .u64 .ptr .align 1 _Z16normalize_kernelPfS_S_ii_param_2,
	.param .u32 _Z16normalize_kernelPfS_S_ii_param_3,
	.param .u32 _Z16normalize_kernelPfS_S_ii_param_4
)
{
	.reg .pred 	%p<4>;
	.reg .b32 	%r<10>;
	.reg .b32 	%f<4>;
	.reg .b64 	%rd<15>;

	ld.param.u64 	%rd5, [_Z16normalize_kernelPfS_S_ii_param_0];
	ld.param.u64 	%rd6, [_Z16normalize_kernelPfS_S_ii_param_1];
	ld.param.u64 	%rd7, [_Z16normalize_kernelPfS_S_ii_param_2];
	ld.param.u32 	%r7, [_Z16normalize_kernelPfS_S_ii_param_3];
	ld.param.u32 	%r6, [_Z16normalize_kernelPfS_S_ii_param_4];
	mov.u32 	%r1, %ctaid.x;
	setp.ge.s32 	%p1, %r1, %r7;
	@%p1 bra 	$L__BB2_4;
	cvta.to.global.u64 	%rd1, %rd7;
	mov.u32 	%r9, %tid.x;
	setp.ge.s32 	%p2, %r9, %r6;
	@%p2 bra 	$L__BB2_4;
	mul.wide.u32 	%rd8, %r1, 4;
	add.s64 	%rd9, %rd1, %rd8;
	ld.global.f32 	%f1, [%rd9];
	mov.u32 	%r3, %ntid.x;
	cvta.to.global.u64 	%rd2, %rd5;
	cvta.to.global.u64 	%rd3, %rd6;
	mul.lo.s32 	%r8, %r6, %r1;
	cvt.s64.s32 	%rd4, %r8;
$L__BB2_3:
	cvt.s64.s32 	%rd10, %r9;
	add.s64 	%rd11, %rd10, %rd4;
	shl.b64 	%rd12, %rd11, 2;
	add.s64 	%rd13, %rd2, %rd12;
	ld.global.f32 	%f2, [%rd13];
	div.rn.f32 	%f3, %f2, %f1;
	add.s64 	%rd14, %rd3, %rd12;
	st.global.f32 	[%rd14], %f3;
	add.s32 	%r9, %r9, %r3;
	setp.lt.s32 	%p3, %r9, %r6;
	@%p3 bra 	$L__BB2_3;
$L__BB2_4:
	ret;

}


// ===== COMPILED SASS (sm_100) =====

	.target	sm_100

	.elftype	@"ET_EXEC"


//--------------------- .note.nv.tkinfo           --------------------------
	.section	.note.nv.tkinfo,"",@"SHT_NOTE"
	.sectionflags	@"SHF_NOTE_NV_TKINFO"
	.tkinfo
        /*0018*/ 	.word	0x00000002
        /*0030*/ 	.string	""
        /*0030*/ 	.string	"ptxas"
        /*0030*/ 	.string	"Cuda compilation tools, release 13.0, V13.0.88"
        /*0030*/ 	.string	"Build cuda_13.0.r13.0/compiler.36424714_0"
        /*0030*/ 	.string	"-arch sm_100 -m 64 "



//--------------------- .note.nv.cuinfo           --------------------------
	.section	.note.nv.cuinfo,"",@"SHT_NOTE"
	.sectionflags	@"SHF_NOTE_NV_CUINFO"
        /*0018*/ 	.short	0x0002
        /*001a*/ 	.short	0x0064
        /*001c*/ 	.short	0x0082
	.zero		2


//--------------------- .nv.info                  --------------------------
	.section	.nv.info,"",@"SHT_CUDA_INFO"
	.align	4


	//----- nvinfo : EIATTR_REGCOUNT
	.align		4
        /*0000*/ 	.byte	0x04, 0x2f
        /*0002*/ 	.short	(.L_1 - .L_0)
	.align		4
.L_0:
        /*0004*/ 	.word	index@(_Z15find_max_kernelPfS_ii)
        /*0008*/ 	.word	0x0000000d


	//----- nvinfo : EIATTR_FRAME_SIZE
	.align		4
.L_1:
        /*000c*/ 	.byte	0x04, 0x11
        /*000e*/ 	.short	(.L_3 - .L_2)
	.align		4
.L_2:
        /*0010*/ 	.word	index@(_Z15find_max_kernelPfS_ii)
        /*0014*/ 	.word	0x00000000


	//----- nvinfo : EIATTR_REGCOUNT
	.align		4
.L_3:
        /*0018*/ 	.byte	0x04, 0x2f
        /*001a*/ 	.short	(.L_5 - .L_4)
	.align		4
.L_4:
        /*001c*/ 	.word	index@(_Z22compute_exp_sum_kernelPfS_S_S_ii)
        /*0020*/ 	.word	0x00000013


	//----- nvinfo : EIATTR_FRAME_SIZE
	.align		4
.L_5:
        /*0024*/ 	.byte	0x04, 0x11
        /*0026*/ 	.short	(.L_7 - .L_6)
	.align		4
.L_6:
        /*0028*/ 	.word	index@(_Z22compute_exp_sum_kernelPfS_S_S_ii)
        /*002c*/ 	.word	0x00000000


	//----- nvinfo : EIATTR_REGCOUNT
	.align		4
.L_7:
        /*0030*/ 	.byte	0x04, 0x2f
        /*0032*/ 	.short	(.L_9 - .L_8)
	.align		4
.L_8:
        /*0034*/ 	.word	index@(_Z16normalize_kernelPfS_S_ii)
        /*0038*/ 	.word	0x00000014


	//----- nvinfo : EIATTR_FRAME_SIZE
	.align		4
.L_9:
        /*003c*/ 	.byte	0x04, 0x11
        /*003e*/ 	.short	(.L_11 - .L_10)
	.align		4
.L_10:
        /*0040*/ 	.word	index@($__internal_0_$__cuda_sm3x_div_rn_noftz_f32_slowpath)
        /*0044*/ 	.word	0x00000000


	//----- nvinfo : EIATTR_FRAME_SIZE
	.align		4
.L_11:
        /*0048*/ 	.byte	0x04, 0x11
        /*004a*/ 	.short	(.L_13 - .L_12)
	.align		4
.L_12:
        /*004c*/ 	.word	index@(_Z16normalize_kernelPfS_S_ii)
        /*0050*/ 	.word	0x00000000


	//----- nvinfo : EIATTR_MIN_STACK_SIZE
	.align		4
.L_13:
        /*0054*/ 	.byte	0x04, 0x12
        /*0056*/ 	.short	(.L_15 - .L_14)
	.align		4
.L_14:
        /*0058*/ 	.word	index@(_Z16normalize_kernelPfS_S_ii)
        /*005c*/ 	.word	0x00000000


	//----- nvinfo : EIATTR_MIN_STACK_SIZE
	.align		4
.L_15:
        /*0060*/ 	.byte	0x04, 0x12
        /*0062*/ 	.short	(.L_17 - .L_16)
	.align		4
.L_16:
        /*0064*/ 	.word	index@(_Z22compute_exp_sum_kernelPfS_S_S_ii)
        /*0068*/ 	.word	0x00000000


	//----- nvinfo : EIATTR_MIN_STACK_SIZE
	.align		4
.L_17:
        /*006c*/ 	.byte	0x04, 0x12
        /*006e*/ 	.short	(.L_19 - .L_18)
	.align		4
.L_18:
        /*0070*/ 	.word	index@(_Z15find_max_kernelPfS_ii)
        /*0074*/ 	.word	0x00000000
.L_19:


//--------------------- .nv.compat                --------------------------
	.section	.nv.compat,"",@"SHT_CUDA_COMPAT_INFO"
	.align	4
        /*0000*/ 	.byte	0x02, 0x09, 0x00, 0x00, 0x02, 0x02, 0x01, 0x00, 0x02, 0x05, 0x05, 0x00, 0x03, 0x07, 0x01, 0x01
        /*0010*/ 	.byte	0x02, 0x03, 0x00, 0x00, 0x02, 0x06, 0x01, 0x00, 0x04, 0x0b, 0x08, 0x00, 0x01, 0x00, 0x00, 0x00
        /*0020*/ 	.byte	0x00, 0x00, 0x00, 0x00


//--------------------- .nv.info._Z16normalize_kernelPfS_S_ii --------------------------
	.section	.nv.info._Z16normalize_kernelPfS_S_ii,"",@"SHT_CUDA_INFO"
	.sectionflags	@""
	.align	4


	//----- nvinfo : EIATTR_CUDA_API_VERSION
	.align		4
        /*0000*/ 	.byte	0x04, 0x37
        /*0002*/ 	.short	(.L_21 - .L_20)
.L_20:
        /*0004*/ 	.word	0x00000082


	//----- nvinfo : EIATTR_KPARAM_INFO
	.align		4
.L_21:
        /*0008*/ 	.byte	0x04, 0x17
        /*000a*/ 	.short	(.L_23 - .L_22)
.L_22:
        /*000c*/ 	.word	0x00000000
        /*0010*/ 	.short	0x0004
        /*0012*/ 	.short	0x001c
        /*0014*/ 	.byte	0x00, 0xf0, 0x11, 0x00


	//----- nvinfo : EIATTR_KPARAM_INFO
	.align		4
.L_23:
        /*0018*/ 	.byte	0x04, 0x17
        /*001a*/ 	.short	(.L_25 - .L_24)
.L_24:
        /*001c*/ 	.word	0x00000000
        /*0020*/ 	.short	0x0003
        /*0022*/ 	.short	0x0018
        /*0024*/ 	.byte	0x00, 0xf0, 0x11, 0x00


	//----- nvinfo : EIATTR_KPARAM_INFO
	.align		4
.L_25:
        /*0028*/ 	.byte	0x04, 0x17
        /*002a*/ 	.short	(.L_27 - .L_26)
.L_26:
        /*002c*/ 	.word	0x00000000
        /*0030*/ 	.short	0x0002
        /*0032*/ 	.short	0x0010
        /*0034*/ 	.byte	0x00, 0xf5, 0x21, 0x00


	//----- nvinfo : EIATTR_KPARAM_INFO
	.align		4
.L_27:
        /*0038*/ 	.byte	0x04, 0x17
        /*003a*/ 	.short	(.L_29 - .L_28)
.L_28:
        /*003c*/ 	.word	0x00000000
        /*0040*/ 	.short	0x0001
        /*0042*/ 	.short	0x0008
        /*0044*/ 	.byte	0x00, 0xf5, 0x21, 0x00


	//----- nvinfo : EIATTR_KPARAM_INFO
	.align		4
.L_29:
        /*0048*/ 	.byte	0x04, 0x17
        /*004a*/ 	.short	(.L_31 - .L_30)
.L_30:
        /*004c*/ 	.word	0x00000000
        /*0050*/ 	.short	0x0000
        /*0052*/ 	.short	0x0000
        /*0054*/ 	.byte	0x00, 0xf5, 0x21, 0x00


	//----- nvinfo : EIATTR_SPARSE_MMA_MASK
	.align		4
.L_31:
        /*0058*/ 	.byte	0x03, 0x50
        /*005a*/ 	.short	0x0000


	//----- nvinfo : EIATTR_MAXREG_COUNT
	.align		4
        /*005c*/ 	.byte	0x03, 0x1b
        /*005e*/ 	.short	0x00ff


	//----- nvinfo : EIATTR_MERCURY_ISA_VERSION
	.align		4
        /*0060*/ 	.byte	0x03, 0x5f
        /*0062*/ 	.short	0x0101


	//----- nvinfo : EIATTR_VRC_CTA_INIT_COUNT
	.align		4
        /*0064*/ 	.byte	0x02, 0x4a
	.zero		1
	.zero		1


	//----- nvinfo : EIATTR_EXIT_INSTR_OFFSETS
	.align		4
        /*0068*/ 	.byte	0x04, 0x1c
        /*006a*/ 	.short	(.L_33 - .L_32)


	//   ....[0]....
.L_32:
        /*006c*/ 	.word	0x00000040


	//   ....[1]....
        /*0070*/ 	.word	0x00000080


	//   ....[2]....
        /*0074*/ 	.word	0x000002d0


	//----- nvinfo : EIATTR_CRS_STACK_SIZE
	.align		4
.L_33:
        /*0078*/ 	.byte	0x04, 0x1e
        /*007a*/ 	.short	(.L_35 - .L_34)
.L_34:
        /*007c*/ 	.word	0x00000000


	//----- nvinfo : EIATTR_CBANK_PARAM_SIZE
	.align		4
.L_35:
        /*0080*/ 	.byte	0x03, 0x19
        /*0082*/ 	.short	0x0020


	//----- nvinfo : EIATTR_PARAM_CBANK
	.align		4
        /*0084*/ 	.byte	0x04, 0x0a
        /*0086*/ 	.short	(.L_37 - .L_36)
	.align		4
.L_36:
        /*0088*/ 	.word	index@(.nv.constant0._Z16normalize_kernelPfS_S_ii)
        /*008c*/ 	.short	0x0380
        /*008e*/ 	.short	0x0020


	//----- nvinfo : EIATTR_SW_WAR
	.align		4
.L_37:
        /*0090*/ 	.byte	0x04, 0x36
        /*0092*/ 	.short	(.L_39 - .L_38)
.L_38:
        /*0094*/ 	.word	0x00000008
.L_39:


//--------------------- .nv.info._Z22compute_exp_sum_kernelPfS_S_S_ii --------------------------
	.section	.nv.info._Z22compute_exp_sum_kernelPfS_S_S_ii,"",@"SHT_CUDA_INFO"
	.sectionflags	@""
	.align	4


	//----- nvinfo : EIATTR_CUDA_API_VERSION
	.align		4
        /*0000*/ 	.byte	0x04, 0x37
        /*0002*/ 	.short	(.L_41 - .L_40)
.L_40:
        /*0004*/ 	.word	0x00000082


	//----- nvinfo : EIATTR_KPARAM_INFO
	.align		4
.L_41:
        /*0008*/ 	.byte	0x04, 0x17
        /*000a*/ 	.short	(.L_43 - .L_42)
.L_42:
        /*000c*/ 	.word	0x00000000
        /*0010*/ 	.short	0x0005
        /*0012*/ 	.short	0x0024
        /*0014*/ 	.byte	0x00, 0xf0, 0x11, 0x00


	//----- nvinfo : EIATTR_KPARAM_INFO
	.align		4
.L_43:
        /*0018*/ 	.byte	0x04, 0x17
        /*001a*/ 	.short	(.L_45 - .L_44)
.L_44:
        /*001c*/ 	.word	0x00000000
        /*0020*/ 	.short	0x0004
        /*0022*/ 	.short	0x0020
        /*0024*/ 	.byte	0x00, 0xf0, 0x11, 0x00


	//----- nvinfo : EIATTR_KPARAM_INFO
	.align		4
.L_45:
        /*0028*/ 	.byte	0x04, 0x17
        /*002a*/ 	.short	(.L_47 - .L_46)
.L_46:
        /*002c*/ 	.word	0x00000000
        /*0030*/ 	.short	0x0003
        /*0032*/ 	.short	0x0018
        /*0034*/ 	.byte	0x00, 0xf5, 0x21, 0x00


	//----- nvinfo : EIATTR_KPARAM_INFO
	.align		4
.L_47:
        /*0038*/ 	.byte	0x04, 0x17
        /*003a*/ 	.short	(.L_49 - .L_48)
.L_48:
        /*003c*/ 	.word	0x00000000
        /*0040*/ 	.short	0x0002
        /*0042*/ 	.short	0x0010
        /*0044*/ 	.byte	0x00, 0xf5, 0x21, 0x00


	//----- nvinfo : EIATTR_KPARAM_INFO
	.align		4
.L_49:
        /*0048*/ 	.byte	0x04, 0x17
        /*004a*/ 	.short	(.L_51 - .L_50)
.L_50:
        /*004c*/ 	.word	0x00000000
        /*0050*/ 	.short	0x0001
        /*0052*/ 	.short	0x0008
        /*0054*/ 	.byte	0x00, 0xf5, 0x21, 0x00


	//----- nvinfo : EIATTR_KPARAM_INFO
	.align		4
.L_51:
        /*0058*/ 	.byte	0x04, 0x17
        /*005a*/ 	.short	(.L_53 - .L_52)
.L_52:
        /*005c*/ 	.word	0x00000000
        /*0060*/ 	.short	0x0000
        /*0062*/ 	.short	0x0000
        /*0064*/ 	.byte	0x00, 0xf5, 0x21, 0x00


	//----- nvinfo : EIATTR_SPARSE_MMA_MASK
	.align		4
.L_53:
        /*0068*/ 	.byte	0x03, 0x50
        /*006a*/ 	.short	0x0000


	//----- nvinfo : EIATTR_MAXREG_COUNT
	.align		4
        /*006c*/ 	.byte	0x03, 0x1b
        /*006e*/ 	.short	0x00ff


	//----- nvinfo : EIATTR_NUM_BARRIERS
	.align		4
        /*0070*/ 	.byte	0x02, 0x4c
        /*0072*/ 	.byte	0x01
	.zero		1


	//----- nvinfo : EIATTR_MERCURY_ISA_VERSION
	.align		4
        /*0074*/ 	.byte	0x03, 0x5f
        /*0076*/ 	.short	0x0101


	//----- nvinfo : EIATTR_VRC_CTA_INIT_COUNT
	.align		4
        /*0078*/ 	.byte	0x02, 0x4a
	.zero		1
	.zero		1


	//----- nvinfo : EIATTR_EXIT_INSTR_OFFSETS
	.align		4
        /*007c*/ 	.byte	0x04, 0x1c
        /*007e*/ 	.short	(.L_55 - .L_54)


	//   ....[0]....
.L_54:
        /*0080*/ 	.word	0x00000040


	//   ....[1]....
        /*0084*/ 	.word	0x00000450


	//   ....[2]....
        /*0088*/ 	.word	0x000004d0


	//----- nvinfo : EIATTR_CRS_STACK_SIZE
	.align		4
.L_55:
        /*008c*/ 	.byte	0x04, 0x1e
        /*008e*/ 	.short	(.L_57 - .L_56)
.L_56:
        /*0090*/ 	.word	0x00000000


	//----- nvinfo : EIATTR_CBANK_PARAM_SIZE
	.align		4
.L_57:
        /*0094*/ 	.byte	0x03, 0x19
        /*0096*/ 	.short	0x0028


	//----- nvinfo : EIATTR_PARAM_CBANK
	.align		4
        /*0098*/ 	.byte	0x04, 0x0a
        /*009a*/ 	.short	(.L_59 - .L_58)
	.align		4
.L_58:
        /*009c*/ 	.word	index@(.nv.constant0._Z22compute_exp_sum_kernelPfS_S_S_ii)
        /*00a0*/ 	.short	0x0380
        /*00a2*/ 	.short	0x0028


	//----- nvinfo : EIATTR_SW_WAR
	.align		4
.L_59:
        /*00a4*/ 	.byte	0x04, 0x36
        /*00a6*/ 	.short	(.L_61 - .L_60)
.L_60:
        /*00a8*/ 	.word	0x00000008
.L_61:


//--------------------- .nv.info._Z15find_max_kernelPfS_ii --------------------------
	.section	.nv.info._Z15find_max_kernelPfS_ii,"",@"SHT_CUDA_INFO"
	.sectionflags	@""
	.align	4


	//----- nvinfo : EIATTR_CUDA_API_VERSION
	.align		4
        /*0000*/ 	.byte	0x04, 0x37
        /*0002*/ 	.short	(.L_63 - .L_62)
.L_62:
        /*0004*/ 	.word	0x00000082


	//----- nvinfo : EIATTR_KPARAM_INFO
	.align		4
.L_63:
        /*0008*/ 	.byte	0x04, 0x17
        /*000a*/ 	.short	(.L_65 - .L_64)
.L_64:
        /*000c*/ 	.word	0x00000000
        /*0010*/ 	.short	0x0003
        /*0012*/ 	.short	0x0014
        /*0014*/ 	.byte	0x00, 0xf0, 0x11, 0x00


	//----- nvinfo : EIATTR_KPARAM_INFO
	.align		4
.L_65:
        /*0018*/ 	.byte	0x04, 0x17
        /*001a*/ 	.short	(.L_67 - .L_66)
.L_66:
        /*001c*/ 	.word	0x00000000
        /*0020*/ 	.short	0x0002
        /*0022*/ 	.short	0x0010
        /*0024*/ 	.byte	0x00, 0xf0, 0x11, 0x00


	//----- nvinfo : EIATTR_KPARAM_INFO
	.align		4
.L_67:
        /*0028*/ 	.byte	0x04, 0x17
        /*002a*/ 	.short	(.L_69 - .L_68)
.L_68:
        /*002c*/ 	.word	0x00000000
        /*0030*/ 	.short	0x0001
        /*0032*/ 	.short	0x0008
        /*0034*/ 	.byte	0x00, 0xf5, 0x21, 0x00


	//----- nvinfo : EIATTR_KPARAM_INFO
	.align		4
.L_69:
        /*0038*/ 	.byte	0x04, 0x17
        /*003a*/ 	.short	(.L_71 - .L_70)
.L_70:
        /*003c*/ 	.word	0x00000000
        /*0040*/ 	.short	0x0000
        /*0042*/ 	.short	0x0000
        /*0044*/ 	.byte	0x00, 0xf5, 0x21, 0x00


	//----- nvinfo : EIATTR_SPARSE_MMA_MASK
	.align		4
.L_71:
        /*0048*/ 	.byte	0x03, 0x50
        /*004a*/ 	.short	0x0000


	//----- nvinfo : EIATTR_MAXREG_COUNT
	.align		4
        /*004c*/ 	.byte	0x03, 0x1b
        /*004e*/ 	.short	0x00ff


	//----- nvinfo : EIATTR_NUM_BARRIERS
	.align		4
        /*0050*/ 	.byte	0x02, 0x4c
        /*0052*/ 	.byte	0x01
	.zero		1


	//----- nvinfo : EIATTR_MERCURY_ISA_VERSION
	.align		4
        /*0054*/ 	.byte	0x03, 0x5f
        /*0056*/ 	.short	0x0101


	//----- nvinfo : EIATTR_VRC_CTA_INIT_COUNT
	.align		4
        /*0058*/ 	.byte	0x02, 0x4a
	.zero		1
	.zero		1


	//----- nvinfo : EIATTR_EXIT_INSTR_OFFSETS
	.align		4
        /*005c*/ 	.byte	0x04, 0x1c
        /*005e*/ 	.short	(.L_73 - .L_72)


	//   ....[0]....
.L_72:
        /*0060*/ 	.word	0x00000040


	//   ....[1]....
        /*0064*/ 	.word	0x00000320


	//   ....[2]....
        /*0068*/ 	.word	0x000003a0


	//----- nvinfo : EIATTR_CRS_STACK_SIZE
	.align		4
.L_73:
        /*006c*/ 	.byte	0x04, 0x1e
        /*006e*/ 	.short	(.L_75 - .L_74)
.L_74:
        /*0070*/ 	.word	0x00000000


	//----- nvinfo : EIATTR_CBANK_PARAM_SIZE
	.align		4
.L_75:
        /*0074*/ 	.byte	0x03, 0x19
        /*0076*/ 	.short	0x0018


	//----- nvinfo : EIATTR_PARAM_CBANK
	.align		4
        /*0078*/ 	.byte	0x04, 0x0a
        /*007a*/ 	.short	(.L_77 - .L_76)
	.align		4
.L_76:
        /*007c*/ 	.word	index@(.nv.constant0._Z15find_max_kernelPfS_ii)
        /*0080*/ 	.short	0x0380
        /*0082*/ 	.short	0x0018


	//----- nvinfo : EIATTR_SW_WAR
	.align		4
.L_77:
        /*0084*/ 	.byte	0x04, 0x36
        /*0086*/ 	.short	(.L_79 - .L_78)
.L_78:
        /*0088*/ 	.word	0x00000008
.L_79:


//--------------------- .nv.callgraph             --------------------------
	.section	.nv.callgraph,"",@"SHT_CUDA_CALLGRAPH"
	.align	4
	.sectionentsize	8
	.align		4
        /*0000*/ 	.word	0x00000000
	.align		4
        /*0004*/ 	.word	0xffffffff
	.align		4
        /*0008*/ 	.word	0x00000000
	.align		4
        /*000c*/ 	.word	0xfffffffe
	.align		4
        /*0010*/ 	.word	0x00000000
	.align		4
        /*0014*/ 	.word	0xfffffffd
	.align		4
        /*0018*/ 	.word	0x00000000
	.align		4
        /*001c*/ 	.word	0xfffffffc


//--------------------- .text._Z16normalize_kernelPfS_S_ii --------------------------
	.section	.text._Z16normalize_kernelPfS_S_ii,"ax",@progbits
	.align	128
        .global         _Z16normalize_kernelPfS_S_ii
        .type           _Z16normalize_kernelPfS_S_ii,@function
        .size           _Z16normalize_kernelPfS_S_ii,(.L_x_27 - _Z16normalize_kernelPfS_S_ii)
        .other          _Z16normalize_kernelPfS_S_ii,@"STO_CUDA_ENTRY STV_DEFAULT"
_Z16normalize_kernelPfS_S_ii:
.text._Z16normalize_kernelPfS_S_ii:
[----:B------:R-:W-:Y:S01]  /*0000*/  LDC R1, c[0x0][0x37c] ;  /* 0x0000df00ff017b82 */ /* 0x000fe20000000800 */
[----:B------:R-:W0:Y:S01]  /*0010*/  S2R R5, SR_CTAID.X ;  /* 0x0000000000057919 */ /* 0x000e220000002500 */
[----:B------:R-:W0:Y:S02]  /*0020*/  LDCU UR4, c[0x0][0x398] ;  /* 0x00007300ff0477ac */ /* 0x000e240008000800 */
[----:B0-----:R-:W-:-:S13]  /*0030*/  ISETP.GE.AND P0, PT, R5, UR4, PT ;  /* 0x0000000405007c0c */ /* 0x001fda000bf06270 */
[----:B------:R-:W-:Y:S05]  /*0040*/  @P0 EXIT ;  /* 0x000000000000094d */ /* 0x000fea0003800000 */
[----:B------:R-:W0:Y:S01]  /*0050*/  S2R R2, SR_TID.X ;  /* 0x0000000000027919 */ /* 0x000e220000002100 */
[----:B------:R-:W0:Y:S02]  /*0060*/  LDCU UR5, c[0x0][0x39c] ;  /* 0x00007380ff0577ac */ /* 0x000e240008000800 */
[----:B0-----:R-:W-:-:S13]  /*0070*/  ISETP.GE.AND P0, PT, R2, UR5, PT ;  /* 0x0000000502007c0c */ /* 0x001fda000bf06270 */
[----:B------:R-:W-:Y:S05]  /*0080*/  @P0 EXIT ;  /* 0x000000000000094d */ /* 0x000fea0003800000 */
[----:B------:R-:W0:Y:S01]  /*0090*/  LDC.64 R6, c[0x0][0x390] ;  /* 0x0000e400ff067b82 */ /* 0x000e220000000a00 */
[----:B------:R-:W1:Y:S01]  /*00a0*/  LDCU.64 UR6, c[0x0][0x358] ;  /* 0x00006b00ff0677ac */ /* 0x000e620008000a00 */
[----:B------:R-:W2:Y:S01]  /*00b0*/  LDCU UR4, c[0x0][0x360] ;  /* 0x00006c00ff0477ac */ /* 0x000ea20008000800 */
[----:B------:R-:W3:Y:S01]  /*00c0*/  LDCU UR12, c[0x0][0x39c] ;  /* 0x00007380ff0c77ac */ /* 0x000ee20008000800 */
[----:B------:R-:W4:Y:S01]  /*00d0*/  LDCU.64 UR8, c[0x0][0x380] ;  /* 0x00007000ff0877ac */ /* 0x000f220008000a00 */
[----:B------:R-:W0:Y:S02]  /*00e0*/  LDCU.64 UR10, c[0x0][0x388] ;  /* 0x00007100ff0a77ac */ /* 0x000e240008000a00 */
[----:B0-----:R-:W-:-:S05]  /*00f0*/  IMAD.WIDE.U32 R6, R5, 0x4, R6 ;  /* 0x0000000405067825 */ /* 0x001fca00078e0006 */
[----:B-1----:R0:W5:Y:S01]  /*0100*/  LDG.E R3, desc[UR6][R6.64] ;  /* 0x0000000606037981 */ /* 0x002162000c1e1900 */
[----:B--234-:R-:W-:-:S07]  /*0110*/  IMAD R5, R5, UR5, RZ ;  /* 0x0000000505057c24 */ /* 0x01cfce000f8e02ff */
.L_x_2:
[----:B------:R-:W-:Y:S02]  /*0120*/  IADD3 R4, P0, PT, R5, R2, RZ ;  /* 0x0000000205047210 */ /* 0x000fe40007f1e0ff */
[----:B------:R-:W-:-:S03]  /*0130*/  SHF.R.S32.HI R0, RZ, 0x1f, R2 ;  /* 0x0000001fff007819 */ /* 0x000fc60000011402 */
[----:B01----:R-:W-:Y:S01]  /*0140*/  IMAD.SHL.U32 R6, R4, 0x4, RZ ;  /* 0x0000000404067824 */ /* 0x003fe200078e00ff */
[----:B------:R-:W-:-:S04]  /*0150*/  LEA.HI.X.SX32 R7, R5, R0, 0x1, P0 ;  /* 0x0000000005077211 */ /* 0x000fc800000f0eff */
[----:B------:R-:W-:Y:S02]  /*0160*/  SHF.L.U64.HI R4, R4, 0x2, R7 ;  /* 0x0000000204047819 */ /* 0x000fe40000010207 */
[----:B------:R-:W-:-:S04]  /*0170*/  IADD3 R8, P0, PT, R6, UR8, RZ ;  /* 0x0000000806087c10 */ /* 0x000fc8000ff1e0ff */
[----:B------:R-:W-:-:S05]  /*0180*/  IADD3.X R9, PT, PT, R4, UR9, RZ, P0, !PT ;  /* 0x0000000904097c10 */ /* 0x000fca00087fe4ff */
[----:B------:R-:W2:Y:S01]  /*0190*/  LDG.E R0, desc[UR6][R8.64] ;  /* 0x0000000608007981 */ /* 0x000ea2000c1e1900 */
[----:B-----5:R-:W0:Y:S01]  /*01a0*/  MUFU.RCP R10, R3 ;  /* 0x00000003000a7308 */ /* 0x020e220000001000 */
[----:B------:R-:W-:Y:S01]  /*01b0*/  VIADD R2, R2, UR4 ;  /* 0x0000000402027c36 */ /* 0x000fe20008000000 */
[----:B------:R-:W-:Y:S04]  /*01c0*/  BSSY.RECONVERGENT B0, `(.L_x_0) ;  /* 0x000000c000007945 */ /* 0x000fe80003800200 */
[----:B------:R-:W-:Y:S01]  /*01d0*/  ISETP.GE.AND P2, PT, R2, UR12, PT ;  /* 0x0000000c02007c0c */ /* 0x000fe2000bf46270 */
[----:B0-----:R-:W-:-:S04]  /*01e0*/  FFMA R7, -R3, R10, 1 ;  /* 0x3f80000003077423 */ /* 0x001fc8000000010a */
[----:B------:R-:W-:Y:S01]  /*01f0*/  FFMA R7, R10, R7, R10 ;  /* 0x000000070a077223 */ /* 0x000fe2000000000a */
[----:B--2---:R-:W0:Y:S03]  /*0200*/  FCHK P0, R0, R3 ;  /* 0x0000000300007302 */ /* 0x004e260000000000 */
[----:B------:R-:W-:-:S04]  /*0210*/  FFMA R10, R0, R7, RZ ;  /* 0x00000007000a7223 */ /* 0x000fc800000000ff */
[----:B------:R-:W-:-:S04]  /*0220*/  FFMA R11, -R3, R10, R0 ;  /* 0x0000000a030b7223 */ /* 0x000fc80000000100 */
[----:B------:R-:W-:Y:S01]  /*0230*/  FFMA R11, R7, R11, R10 ;  /* 0x0000000b070b7223 */ /* 0x000fe2000000000a */
[----:B0-----:R-:W-:Y:S06]  /*0240*/  @!P0 BRA `(.L_x_1) ;  /* 0x00000000000c8947 */ /* 0x001fec0003800000 */
[----:B------:R-:W-:-:S07]  /*0250*/  MOV R8, 0x270 ;  /* 0x0000027000087802 */ /* 0x000fce0000000f00 */
[----:B------:R-:W-:Y:S05]  /*0260*/  CALL.REL.NOINC `($__internal_0_$__cuda_sm3x_div_rn_noftz_f32_slowpath) ;  /* 0x00000000001c7944 */ /* 0x000fea0003c00000 */
[----:B------:R-:W-:-:S07]  /*0270*/  IMAD.MOV.U32 R11, RZ, RZ, R0 ;  /* 0x000000ffff0b7224 */ /* 0x000fce00078e0000 */
.L_x_1:
[----:B------:R-:W-:Y:S05]  /*0280*/  BSYNC.RECONVERGENT B0 ;  /* 0x0000000000007941 */ /* 0x000fea0003800200 */
.L_x_0:
[----:B------:R-:W-:-:S04]  /*0290*/  IADD3 R6, P0, PT, R6, UR10, RZ ;  /* 0x0000000a06067c10 */ /* 0x000fc8000ff1e0ff */
[----:B------:R-:W-:-:S05]  /*02a0*/  IADD3.X R7, PT, PT, R4, UR11, RZ, P0, !PT ;  /* 0x0000000b04077c10 */ /* 0x000fca00087fe4ff */
[----:B------:R1:W-:Y:S01]  /*02b0*/  STG.E desc[UR6][R6.64], R11 ;  /* 0x0000000b06007986 */ /* 0x0003e2000c101906 */
[----:B------:R-:W-:Y:S05]  /*02c0*/  @!P2 BRA `(.L_x_2) ;  /* 0xfffffffc0094a947 */ /* 0x000fea000383ffff */
[----:B------:R-:W-:Y:S05]  /*02d0*/  EXIT ;  /* 0x000000000000794d */ /* 0x000fea0003800000 */
        .weak           $__internal_0_$__cuda_sm3x_div_rn_noftz_f32_slowpath
        .type           $__internal_0_$__cuda_sm3x_div_rn_noftz_f32_slowpath,@function
        .size           $__internal_0_$__cuda_sm3x_div_rn_noftz_f32_slowpath,(.L_x_27 - $__internal_0_$__cuda_sm3x_div_rn_noftz_f32_slowpath)
$__internal_0_$__cuda_sm3x_div_rn_noftz_f32_slowpath:
[--C-:B------:R-:W-:Y:S01]  /*02e0*/  SHF.R.U32.HI R9, RZ, 0x17, R3.reuse ;  /* 0x00000017ff097819 */ /* 0x100fe20000011603 */
[----:B------:R-:W-:Y:S01]  /*02f0*/  BSSY.RECONVERGENT B1, `(.L_x_3) ;  /* 0x0000064000017945 */ /* 0x000fe20003800200 */
[--C-:B------:R-:W-:Y:S01]  /*0300*/  SHF.R.U32.HI R7, RZ, 0x17, R0.reuse ;  /* 0x00000017ff077819 */ /* 0x100fe20000011600 */
[----:B------:R-:W-:Y:S01]  /*0310*/  IMAD.MOV.U32 R10, RZ, RZ, R0 ;  /* 0x000000ffff0a7224 */ /* 0x000fe200078e0000 */
[----:B------:R-:W-:Y:S01]  /*0320*/  LOP3.LUT R9, R9, 0xff, RZ, 0xc0, !PT ;  /* 0x000000ff09097812 */ /* 0x000fe200078ec0ff */
[----:B------:R-:W-:Y:S01]  /*0330*/  IMAD.MOV.U32 R11, RZ, RZ, R3 ;  /* 0x000000ffff0b7224 */ /* 0x000fe200078e0003 */
[----:B------:R-:W-:-:S03]  /*0340*/  LOP3.LUT R14, R7, 0xff, RZ, 0xc0, !PT ;  /* 0x000000ff070e7812 */ /* 0x000fc600078ec0ff */
[----:B------:R-:W-:Y:S02]  /*0350*/  VIADD R12, R9, 0xffffffff ;  /* 0xffffffff090c7836 */ /* 0x000fe40000000000 */
[----:B------:R-:W-:-:S03]  /*0360*/  VIADD R13, R14, 0xffffffff ;  /* 0xffffffff0e0d7836 */ /* 0x000fc60000000000 */
[----:B------:R-:W-:-:S04]  /*0370*/  ISETP.GT.U32.AND P0, PT, R12, 0xfd, PT ;  /* 0x000000fd0c00780c */ /* 0x000fc80003f04070 */
[----:B------:R-:W-:-:S13]  /*0380*/  ISETP.GT.U32.OR P0, PT, R13, 0xfd, P0 ;  /* 0x000000fd0d00780c */ /* 0x000fda0000704470 */
[----:B------:R-:W-:Y:S01]  /*0390*/  @!P0 IMAD.MOV.U32 R7, RZ, RZ, RZ ;  /* 0x000000ffff078224 */ /* 0x000fe200078e00ff */
[----:B------:R-:W-:Y:S06]  /*03a0*/  @!P0 BRA `(.L_x_4) ;  /* 0x00000000005c8947 */ /* 0x000fec0003800000 */
[----:B------:R-:W-:Y:S02]  /*03b0*/  FSETP.GTU.FTZ.AND P1, PT, |R3|, +INF , PT ;  /* 0x7f8000000300780b */ /* 0x000fe40003f3c200 */
[----:B------:R-:W-:-:S04]  /*03c0*/  FSETP.GTU.FTZ.AND P0, PT, |R0|, +INF , PT ;  /* 0x7f8000000000780b */ /* 0x000fc80003f1c200 */
[----:B------:R-:W-:-:S13]  /*03d0*/  PLOP3.LUT P0, PT, P0, P1, PT, 0xf8, 0x8f ;  /* 0x00000000008f781c */ /* 0x000fda0000703f70 */
[----:B------:R-:W-:Y:S05]  /*03e0*/  @P0 BRA `(.L_x_5) ;  /* 0x00000004004c0947 */ /* 0x000fea0003800000 */
[----:B------:R-:W-:-:S13]  /*03f0*/  LOP3.LUT P0, RZ, R11, 0x7fffffff, R10, 0xc8, !PT ;  /* 0x7fffffff0bff7812 */ /* 0x000fda000780c80a */
[----:B------:R-:W-:Y:S05]  /*0400*/  @!P0 BRA `(.L_x_6) ;  /* 0x00000004003c8947 */ /* 0x000fea0003800000 */
[C---:B------:R-:W-:Y:S02]  /*0410*/  FSETP.NEU.FTZ.AND P3, PT, |R0|.reuse, +INF , PT ;  /* 0x7f8000000000780b */ /* 0x040fe40003f7d200 */
[----:B------:R-:W-:Y:S02]  /*0420*/  FSETP.NEU.FTZ.AND P1, PT, |R3|, +INF , PT ;  /* 0x7f8000000300780b */ /* 0x000fe40003f3d200 */
[----:B------:R-:W-:-:S11]  /*0430*/  FSETP.NEU.FTZ.AND P0, PT, |R0|, +INF , PT ;  /* 0x7f8000000000780b */ /* 0x000fd60003f1d200 */
[----:B------:R-:W-:Y:S05]  /*0440*/  @!P1 BRA !P3, `(.L_x_6) ;  /* 0x00000004002c9947 */ /* 0x000fea0005800000 */
[----:B------:R-:W-:-:S04]  /*0450*/  LOP3.LUT P3, RZ, R10, 0x7fffffff, RZ, 0xc0, !PT ;  /* 0x7fffffff0aff7812 */ /* 0x000fc8000786c0ff */
[----:B------:R-:W-:-:S13]  /*0460*/  PLOP3.LUT P1, PT, P1, P3, PT, 0x2f, 0xf2 ;  /* 0x0000000000f2781c */ /* 0x000fda0000f26577 */
[----:B------:R-:W-:Y:S05]  /*0470*/  @P1 BRA `(.L_x_7) ;  /* 0x0000000400181947 */ /* 0x000fea0003800000 */
[----:B------:R-:W-:-:S04]  /*0480*/  LOP3.LUT P1, RZ, R11, 0x7fffffff, RZ, 0xc0, !PT ;  /* 0x7fffffff0bff7812 */ /* 0x000fc8000782c0ff */
[----:B------:R-:W-:-:S13]  /*0490*/  PLOP3.LUT P0, PT, P0, P1, PT, 0x2f, 0xf2 ;  /* 0x0000000000f2781c */ /* 0x000fda0000702577 */
[----:B------:R-:W-:Y:S05]  /*04a0*/  @P0 BRA `(.L_x_8) ;  /* 0x0000000400000947 */ /* 0x000fea0003800000 */
[----:B------:R-:W-:Y:S02]  /*04b0*/  ISETP.GE.AND P0, PT, R13, RZ, PT ;  /* 0x000000ff0d00720c */ /* 0x000fe40003f06270 */
[----:B------:R-:W-:-:S11]  /*04c0*/  ISETP.GE.AND P1, PT, R12, RZ, PT ;  /* 0x000000ff0c00720c */ /* 0x000fd60003f26270 */
[----:B------:R-:W-:Y:S02]  /*04d0*/  @P0 IMAD.MOV.U32 R7, RZ, RZ, RZ ;  /* 0x000000ffff070224 */ /* 0x000fe400078e00ff */
[----:B------:R-:W-:Y:S01]  /*04e0*/  @!P0 FFMA R10, R0, 1.84467440737095516160e+19, RZ ;  /* 0x5f800000000a8823 */ /* 0x000fe200000000ff */
[----:B------:R-:W-:Y:S02]  /*04f0*/  @!P0 IMAD.MOV.U32 R7, RZ, RZ, -0x40 ;  /* 0xffffffc0ff078424 */ /* 0x000fe400078e00ff */
[----:B------:R-:W-:Y:S02]  /*0500*/  @!P1 FFMA R11, R3, 1.84467440737095516160e+19, RZ ;  /* 0x5f800000030b9823 */ /* 0x000fe400000000ff */
[----:B------:R-:W-:-:S07]  /*0510*/  @!P1 VIADD R7, R7, 0x40 ;  /* 0x0000004007079836 */ /* 0x000fce0000000000 */
.L_x_4:
[----:B------:R-:W-:Y:S01]  /*0520*/  LEA R0, R9, 0xc0800000, 0x17 ;  /* 0xc080000009007811 */ /* 0x000fe200078eb8ff */
[----:B------:R-:W-:Y:S04]  /*0530*/  BSSY.RECONVERGENT B2, `(.L_x_9) ;  /* 0x0000036000027945 */ /* 0x000fe80003800200 */
[----:B------:R-:W-:Y:S02]  /*0540*/  IMAD.IADD R12, R11, 0x1, -R0 ;  /* 0x000000010b0c7824 */ /* 0x000fe400078e0a00 */
[----:B------:R-:W-:Y:S02]  /*0550*/  VIADD R11, R14, 0xffffff81 ;  /* 0xffffff810e0b7836 */ /* 0x000fe40000000000 */
[----:B------:R-:W0:Y:S01]  /*0560*/  MUFU.RCP R13, R12 ;  /* 0x0000000c000d7308 */ /* 0x000e220000001000 */
[----:B------:R-:W-:Y:S01]  /*0570*/  FADD.FTZ R15, -R12, -RZ ;  /* 0x800000ff0c0f7221 */ /* 0x000fe20000010100 */
[----:B------:R-:W-:-:S03]  /*0580*/  IMAD R0, R11, -0x800000, R10 ;  /* 0xff8000000b007824 */ /* 0x000fc600078e020a */
[----:B0-----:R-:W-:-:S04]  /*0590*/  FFMA R14, R13, R15, 1 ;  /* 0x3f8000000d0e7423 */ /* 0x001fc8000000000f */
[----:B------:R-:W-:-:S04]  /*05a0*/  FFMA R17, R13, R14, R13 ;  /* 0x0000000e0d117223 */ /* 0x000fc8000000000d */
[----:B------:R-:W-:-:S04]  /*05b0*/  FFMA R10, R0, R17, RZ ;  /* 0x00000011000a7223 */ /* 0x000fc800000000ff */
[----:B------:R-:W-:-:S04]  /*05c0*/  FFMA R13, R15, R10, R0 ;  /* 0x0000000a0f0d7223 */ /* 0x000fc80000000000 */
[----:B------:R-:W-:Y:S01]  /*05d0*/  FFMA R14, R17, R13, R10 ;  /* 0x0000000d110e7223 */ /* 0x000fe2000000000a */
[----:B------:R-:W-:-:S03]  /*05e0*/  IADD3 R10, PT, PT, R11, 0x7f, -R9 ;  /* 0x0000007f0b0a7810 */ /* 0x000fc60007ffe809 */
[----:B------:R-:W-:Y:S02]  /*05f0*/  FFMA R15, R15, R14, R0 ;  /* 0x0000000e0f0f7223 */ /* 0x000fe40000000000 */
[----:B------:R-:W-:Y:S02]  /*0600*/  IMAD.IADD R10, R10, 0x1, R7 ;  /* 0x000000010a0a7824 */ /* 0x000fe400078e0207 */
[----:B------:R-:W-:-:S05]  /*0610*/  FFMA R0, R17, R15, R14 ;  /* 0x0000000f11007223 */ /* 0x000fca000000000e */
[----:B------:R-:W-:-:S04]  /*0620*/  SHF.R.U32.HI R9, RZ, 0x17, R0 ;  /* 0x00000017ff097819 */ /* 0x000fc80000011600 */
[----:B------:R-:W-:-:S05]  /*0630*/  LOP3.LUT R9, R9, 0xff, RZ, 0xc0, !PT ;  /* 0x000000ff09097812 */ /* 0x000fca00078ec0ff */
[----:B------:R-:W-:-:S04]  /*0640*/  IMAD.IADD R11, R9, 0x1, R10 ;  /* 0x00000001090b7824 */ /* 0x000fc800078e020a */
[----:B------:R-:W-:-:S05]  /*0650*/  VIADD R7, R11, 0xffffffff ;  /* 0xffffffff0b077836 */ /* 0x000fca0000000000 */
[----:B------:R-:W-:-:S13]  /*0660*/  ISETP.GE.U32.AND P0, PT, R7, 0xfe, PT ;  /* 0x000000fe0700780c */ /* 0x000fda0003f06070 */
[----:B------:R-:W-:Y:S05]  /*0670*/  @!P0 BRA `(.L_x_10) ;  /* 0x0000000000808947 */ /* 0x000fea0003800000 */
[----:B------:R-:W-:-:S13]  /*0680*/  ISETP.GT.AND P0, PT, R11, 0xfe, PT ;  /* 0x000000fe0b00780c */ /* 0x000fda0003f04270 */
[----:B------:R-:W-:Y:S05]  /*0690*/  @P0 BRA `(.L_x_11) ;  /* 0x00000000006c0947 */ /* 0x000fea0003800000 */
[----:B------:R-:W-:-:S13]  /*06a0*/  ISETP.GE.AND P0, PT, R11, 0x1, PT ;  /* 0x000000010b00780c */ /* 0x000fda0003f06270 */
[----:B------:R-:W-:Y:S05]  /*06b0*/  @P0 BRA `(.L_x_12) ;  /* 0x0000000000740947 */ /* 0x000fea0003800000 */
[----:B------:R-:W-:Y:S02]  /*06c0*/  ISETP.GE.AND P0, PT, R11, -0x18, PT ;  /* 0xffffffe80b00780c */ /* 0x000fe40003f06270 */
[----:B------:R-:W-:-:S11]  /*06d0*/  LOP3.LUT R0, R0, 0x80000000, RZ, 0xc0, !PT ;  /* 0x8000000000007812 */ /* 0x000fd600078ec0ff */
[----:B------:R-:W-:Y:S05]  /*06e0*/  @!P0 BRA `(.L_x_12) ;  /* 0x0000000000688947 */ /* 0x000fea0003800000 */
[-CC-:B------:R-:W-:Y:S01]  /*06f0*/  FFMA.RZ R7, R17, R15.reuse, R14.reuse ;  /* 0x0000000f11077223 */ /* 0x180fe2000000c00e */
[----:B------:R-:W-:Y:S02]  /*0700*/  VIADD R12, R11, 0x20 ;  /* 0x000000200b0c7836 */ /* 0x000fe40000000000 */
[-CC-:B------:R-:W-:Y:S01]  /*0710*/  FFMA.RM R10, R17, R15.reuse, R14.reuse ;  /* 0x0000000f110a7223 */ /* 0x180fe2000000400e */
[----:B------:R-:W-:Y:S02]  /*0720*/  ISETP.NE.AND P3, PT, R11, RZ, PT ;  /* 0x000000ff0b00720c */ /* 0x000fe40003f65270 */
[----:B------:R-:W-:Y:S01]  /*0730*/  LOP3.LUT R9, R7, 0x7fffff, RZ, 0xc0, !PT ;  /* 0x007fffff07097812 */ /* 0x000fe200078ec0ff */
[----:B------:R-:W-:Y:S01]  /*0740*/  FFMA.RP R7, R17, R15, R14 ;  /* 0x0000000f11077223 */ /* 0x000fe2000000800e */
[----:B------:R-:W-:Y:S01]  /*0750*/  ISETP.NE.AND P1, PT, R11, RZ, PT ;  /* 0x000000ff0b00720c */ /* 0x000fe20003f25270 */
[----:B------:R-:W-:Y:S01]  /*0760*/  IMAD.MOV R11, RZ, RZ, -R11 ;  /* 0x000000ffff0b7224 */ /* 0x000fe200078e0a0b */
[----:B------:R-:W-:-:S02]  /*0770*/  LOP3.LUT R9, R9, 0x800000, RZ, 0xfc, !PT ;  /* 0x0080000009097812 */ /* 0x000fc400078efcff */
[----:B------:R-:W-:Y:S02]  /*0780*/  FSETP.NEU.FTZ.AND P0, PT, R7, R10, PT ;  /* 0x0000000a0700720b */ /* 0x000fe40003f1d000 */
[----:B------:R-:W-:Y:S02]  /*0790*/  SHF.L.U32 R12, R9, R12, RZ ;  /* 0x0000000c090c7219 */ /* 0x000fe400000006ff */
[----:B------:R-:W-:Y:S02]  /*07a0*/  SEL R10, R11, RZ, P3 ;  /* 0x000000ff0b0a7207 */ /* 0x000fe40001800000 */
[----:B------:R-:W-:Y:S02]  /*07b0*/  ISETP.NE.AND P1, PT, R12, RZ, P1 ;  /* 0x000000ff0c00720c */ /* 0x000fe40000f25270 */
[----:B------:R-:W-:Y:S02]  /*07c0*/  SHF.R.U32.HI R10, RZ, R10, R9 ;  /* 0x0000000aff0a7219 */ /* 0x000fe40000011609 */
[----:B------:R-:W-:-:S02]  /*07d0*/  PLOP3.LUT P0, PT, P0, P1, PT, 0xf8, 0x8f ;  /* 0x00000000008f781c */ /* 0x000fc40000703f70 */
[----:B------:R-:W-:Y:S02]  /*07e0*/  SHF.R.U32.HI R12, RZ, 0x1, R10 ;  /* 0x00000001ff0c7819 */ /* 0x000fe4000001160a */
[----:B------:R-:W-:-:S04]  /*07f0*/  SEL R7, RZ, 0x1, !P0 ;  /* 0x00000001ff077807 */ /* 0x000fc80004000000 */
[----:B------:R-:W-:-:S04]  /*0800*/  LOP3.LUT R7, R7, 0x1, R12, 0xf8, !PT ;  /* 0x0000000107077812 */ /* 0x000fc800078ef80c */
[----:B------:R-:W-:-:S05]  /*0810*/  LOP3.LUT R7, R7, R10, RZ, 0xc0, !PT ;  /* 0x0000000a07077212 */ /* 0x000fca00078ec0ff */
[----:B------:R-:W-:-:S05]  /*0820*/  IMAD.IADD R7, R12, 0x1, R7 ;  /* 0x000000010c077824 */ /* 0x000fca00078e0207 */
[----:B------:R-:W-:Y:S01]  /*0830*/  LOP3.LUT R0, R7, R0, RZ, 0xfc, !PT ;  /* 0x0000000007007212 */ /* 0x000fe200078efcff */
[----:B------:R-:W-:Y:S06]  /*0840*/  BRA `(.L_x_12) ;  /* 0x0000000000107947 */ /* 0x000fec0003800000 */
.L_x_11:
[----:B------:R-:W-:-:S04]  /*0850*/  LOP3.LUT R0, R0, 0x80000000, RZ, 0xc0, !PT ;  /* 0x8000000000007812 */ /* 0x000fc800078ec0ff */
[----:B------:R-:W-:Y:S01]  /*0860*/  LOP3.LUT R0, R0, 0x7f800000, RZ, 0xfc, !PT ;  /* 0x7f80000000007812 */ /* 0x000fe200078efcff */
[----:B------:R-:W-:Y:S06]  /*0870*/  BRA `(.L_x_12) ;  /* 0x0000000000047947 */ /* 0x000fec0003800000 */
.L_x_10:
[----:B------:R-:W-:-:S07]  /*0880*/  IMAD R0, R10, 0x800000, R0 ;  /* 0x008000000a007824 */ /* 0x000fce00078e0200 */
.L_x_12:
[----:B------:R-:W-:Y:S05]  /*0890*/  BSYNC.RECONVERGENT B2 ;  /* 0x0000000000027941 */ /* 0x000fea0003800200 */
.L_x_9:
[----:B------:R-:W-:Y:S05]  /*08a0*/  BRA `(.L_x_13) ;  /* 0x0000000000207947 */ /* 0x000fea0003800000 */
.L_x_8:
[----:B------:R-:W-:-:S04]  /*08b0*/  LOP3.LUT R0, R11, 0x80000000, R10, 0x48, !PT ;  /* 0x800000000b007812 */ /* 0x000fc800078e480a */
[----:B------:R-:W-:Y:S01]  /*08c0*/  LOP3.LUT R0, R0, 0x7f800000, RZ, 0xfc, !PT ;  /* 0x7f80000000007812 */ /* 0x000fe200078efcff */
[----:B------:R-:W-:Y:S06]  /*08d0*/  BRA `(.L_x_13) ;  /* 0x0000000000147947 */ /* 0x000fec0003800000 */
.L_x_7:
[----:B------:R-:W-:Y:S01]  /*08e0*/  LOP3.LUT R0, R11, 0x80000000, R10, 0x48, !PT ;  /* 0x800000000b007812 */ /* 0x000fe200078e480a */
[----:B------:R-:W-:Y:S06]  /*08f0*/  BRA `(.L_x_13) ;  /* 0x00000000000c7947 */ /* 0x000fec0003800000 */
.L_x_6:
[----:B------:R-:W0:Y:S01]  /*0900*/  MUFU.RSQ R0, -QNAN ;  /* 0xffc0000000007908 */ /* 0x000e220000001400 */
[----:B------:R-:W-:Y:S05]  /*0910*/  BRA `(.L_x_13) ;  /* 0x0000000000047947 */ /* 0x000fea0003800000 */
.L_x_5:
[----:B------:R-:W-:-:S07]  /*0920*/  FADD.FTZ R0, R0, R3 ;  /* 0x0000000300007221 */ /* 0x000fce0000010000 */
.L_x_13:
[----:B------:R-:W-:Y:S05]  /*0930*/  BSYNC.RECONVERGENT B1 ;  /* 0x0000000000017941 */ /* 0x000fea0003800200 */
.L_x_3:
[----:B------:R-:W-:-:S04]  /*0940*/  IMAD.MOV.U32 R9, RZ, RZ, 0x0 ;  /* 0x00000000ff097424 */ /* 0x000fc800078e00ff */
[----:B0-----:R-:W-:Y:S05]  /*0950*/  RET.REL.NODEC R8 `(_Z16normalize_kernelPfS_S_ii) ;  /* 0xfffffff408a87950 */ /* 0x001fea0003c3ffff */
.L_x_14:
[----:B------:R-:W-:-:S00]  /*0960*/  BRA `(.L_x_14) ;  /* 0xfffffffc00fc7947 */ /* 0x000fc0000383ffff */
[----:B------:R-:W-:-:S00]  /*0970*/  NOP ;  /* 0x0000000000007918 */ /* 0x000fc00000000000 */
        /* <DEDUP_REMOVED lines=8> */
.L_x_27:


//--------------------- .text._Z22compute_exp_sum_kernelPfS_S_S_ii --------------------------
	.section	.text._Z22compute_exp_sum_kernelPfS_S_S_ii,"ax",@progbits
	.align	128
        .global         _Z22compute_exp_sum_kernelPfS_S_S_ii
        .type           _Z22compute_exp_sum_kernelPfS_S_S_ii,@function
        .size           _Z22compute_exp_sum_kernelPfS_S_S_ii,(.L_x_29 - _Z22compute_exp_sum_kernelPfS_S_S_ii)
        .other          _Z22compute_exp_sum_kernelPfS_S_S_ii,@"STO_CUDA_ENTRY STV_DEFAULT"
_Z22compute_exp_sum_kernelPfS_S_S_ii:
.text._Z22compute_exp_sum_kernelPfS_S_S_ii:
[----:B------:R-:W-:Y:S01]  /*0000*/  LDC R1, c[0x0][0x37c] ;  /* 0x0000df00ff017b82 */ /* 0x000fe20000000800 */
[----:B------:R-:W0:Y:S01]  /*0010*/  S2R R0, SR_CTAID.X ;  /* 0x0000000000007919 */ /* 0x000e220000002500 */
[----:B------:R-:W0:Y:S02]  /*0020*/  LDCU UR4, c[0x0][0x3a0] ;  /* 0x00007400ff0477ac */ /* 0x000e240008000800 */
[----:B0-----:R-:W-:-:S13]  /*0030*/  ISETP.GE.AND P0, PT, R0, UR4, PT ;  /* 0x0000000400007c0c */ /* 0x001fda000bf06270 */
[----:B------:R-:W-:Y:S05]  /*0040*/  @P0 EXIT ;  /* 0x000000000000094d */ /* 0x000fea0003800000 */
[----:B------:R-:W0:Y:S01]  /*0050*/  S2R R2, SR_TID.X ;  /* 0x0000000000027919 */ /* 0x000e220000002100 */
[----:B------:R-:W0:Y:S01]  /*0060*/  LDCU UR4, c[0x0][0x3a4] ;  /* 0x00007480ff0477ac */ /* 0x000e220008000800 */
[----:B------:R-:W-:Y:S01]  /*0070*/  BSSY.RECONVERGENT B0, `(.L_x_15) ;  /* 0x0000027000007945 */ /* 0x000fe20003800200 */
[----:B------:R-:W-:Y:S01]  /*0080*/  IMAD.MOV.U32 R3, RZ, RZ, RZ ;  /* 0x000000ffff037224 */ /* 0x000fe200078e00ff */
[----:B------:R-:W1:Y:S01]  /*0090*/  LDCU.64 UR8, c[0x0][0x358] ;  /* 0x00006b00ff0877ac */ /* 0x000e620008000a00 */
[----:B------:R-:W2:Y:S01]  /*00a0*/  LDCU.128 UR12, c[0x0][0x380] ;  /* 0x00007000ff0c77ac */ /* 0x000ea20008000c00 */
[----:B0-----:R-:W-:-:S13]  /*00b0*/  ISETP.GE.AND P0, PT, R2, UR4, PT ;  /* 0x0000000402007c0c */ /* 0x001fda000bf06270 */
[----:B-12---:R-:W-:Y:S05]  /*00c0*/  @P0 BRA `(.L_x_16) ;  /* 0x0000000000840947 */ /* 0x006fea0003800000 */
[----:B------:R-:W0:Y:S02]  /*00d0*/  LDC.64 R4, c[0x0][0x390] ;  /* 0x0000e400ff047b82 */ /* 0x000e240000000a00 */
[----:B0-----:R-:W-:-:S05]  /*00e0*/  IMAD.WIDE.U32 R4, R0, 0x4, R4 ;  /* 0x0000000400047825 */ /* 0x001fca00078e0004 */
[----:B------:R0:W5:Y:S01]  /*00f0*/  LDG.E R8, desc[UR8][R4.64] ;  /* 0x0000000804087981 */ /* 0x000162000c1e1900 */
[----:B------:R-:W1:Y:S01]  /*0100*/  LDC R13, c[0x0][0x360] ;  /* 0x0000d800ff0d7b82 */ /* 0x000e620000000800 */
[----:B------:R-:W-:Y:S01]  /*0110*/  IMAD R9, R0, UR4, RZ ;  /* 0x0000000400097c24 */ /* 0x000fe2000f8e02ff */
[----:B------:R-:W-:Y:S01]  /*0120*/  MOV R10, R2 ;  /* 0x00000002000a7202 */ /* 0x000fe20000000f00 */
[----:B------:R-:W-:-:S07]  /*0130*/  IMAD.MOV.U32 R3, RZ, RZ, RZ ;  /* 0x000000ffff037224 */ /* 0x000fce00078e00ff */
.L_x_17:
[----:B------:R-:W-:Y:S02]  /*0140*/  IADD3 R14, P0, PT, R9, R10, RZ ;  /* 0x0000000a090e7210 */ /* 0x000fe40007f1e0ff */
[----:B0-2---:R-:W-:-:S03]  /*0150*/  SHF.R.S32.HI R4, RZ, 0x1f, R10 ;  /* 0x0000001fff047819 */ /* 0x005fc6000001140a */
[----:B------:R-:W-:Y:S01]  /*0160*/  IMAD.SHL.U32 R12, R14, 0x4, RZ ;  /* 0x000000040e0c7824 */ /* 0x000fe200078e00ff */
[----:B------:R-:W-:-:S04]  /*0170*/  LEA.HI.X.SX32 R5, R9, R4, 0x1, P0 ;  /* 0x0000000409057211 */ /* 0x000fc800000f0eff */
[----:B------:R-:W-:Y:S02]  /*0180*/  SHF.L.U64.HI R14, R14, 0x2, R5 ;  /* 0x000000020e0e7819 */ /* 0x000fe40000010205 */
[----:B------:R-:W-:-:S04]  /*0190*/  IADD3 R4, P0, PT, R12, UR12, RZ ;  /* 0x0000000c0c047c10 */ /* 0x000fc8000ff1e0ff */
[----:B------:R-:W-:-:S06]  /*01a0*/  IADD3.X R5, PT, PT, R14, UR13, RZ, P0, !PT ;  /* 0x0000000d0e057c10 */ /* 0x000fcc00087fe4ff */
[----:B------:R-:W2:Y:S01]  /*01b0*/  LDG.E R5, desc[UR8][R4.64] ;  /* 0x0000000804057981 */ /* 0x000ea2000c1e1900 */
[----:B------:R-:W-:Y:S02]  /*01c0*/  HFMA2 R7, -RZ, RZ, 0.96630859375, -0.0022525787353515625 ;  /* 0x3bbb989dff077431 */ /* 0x000fe400000001ff */
[----:B------:R-:W-:Y:S02]  /*01d0*/  IMAD.MOV.U32 R16, RZ, RZ, 0x437c0000 ;  /* 0x437c0000ff107424 */ /* 0x000fe400078e00ff */
[----:B-1----:R-:W-:Y:S02]  /*01e0*/  IMAD.IADD R10, R13, 0x1, R10 ;  /* 0x000000010d0a7824 */ /* 0x002fe400078e020a */
[----:B--2--5:R-:W-:-:S04]  /*01f0*/  FADD R6, -R8, R5 ;  /* 0x0000000508067221 */ /* 0x024fc80000000100 */
[----:B------:R-:W-:-:S04]  /*0200*/  FFMA.SAT R7, R6, R7, 0.5 ;  /* 0x3f00000006077423 */ /* 0x000fc80000002007 */
[----:B------:R-:W-:-:S04]  /*0210*/  FFMA.RM R7, R7, R16, 12582913 ;  /* 0x4b40000107077423 */ /* 0x000fc80000004010 */
[C---:B------:R-:W-:Y:S01]  /*0220*/  FADD R11, R7.reuse, -12583039 ;  /* 0xcb40007f070b7421 */ /* 0x040fe20000000000 */
[----:B------:R-:W-:-:S03]  /*0230*/  SHF.L.U32 R4, R7, 0x17, RZ ;  /* 0x0000001707047819 */ /* 0x000fc600000006ff */
[----:B------:R-:W-:-:S04]  /*0240*/  FFMA R11, R6, 1.4426950216293334961, -R11 ;  /* 0x3fb8aa3b060b7823 */ /* 0x000fc8000000080b */
[----:B------:R-:W-:Y:S01]  /*0250*/  FFMA R11, R6, 1.925963033500011079e-08, R11 ;  /* 0x32a57060060b7823 */ /* 0x000fe2000000000b */
[----:B------:R-:W-:-:S04]  /*0260*/  IADD3 R6, P0, PT, R12, UR14, RZ ;  /* 0x0000000e0c067c10 */ /* 0x000fc8000ff1e0ff */
[----:B------:R-:W-:Y:S01]  /*0270*/  IADD3.X R7, PT, PT, R14, UR15, RZ, P0, !PT ;  /* 0x0000000f0e077c10 */ /* 0x000fe200087fe4ff */
[----:B------:R-:W0:Y:S01]  /*0280*/  MUFU.EX2 R11, R11 ;  /* 0x0000000b000b7308 */ /* 0x000e220000000800 */
[----:B------:R-:W-:Y:S01]  /*0290*/  ISETP.GE.AND P0, PT, R10, UR4, PT ;  /* 0x000000040a007c0c */ /* 0x000fe2000bf06270 */
[----:B0-----:R-:W-:-:S04]  /*02a0*/  FMUL R4, R4, R11 ;  /* 0x0000000b04047220 */ /* 0x001fc80000400000 */
[----:B------:R-:W-:Y:S01]  /*02b0*/  FADD R3, R4, R3 ;  /* 0x0000000304037221 */ /* 0x000fe20000000000 */
[----:B------:R2:W-:Y:S07]  /*02c0*/  STG.E desc[UR8][R6.64], R4 ;  /* 0x0000000406007986 */ /* 0x0005ee000c101908 */
[----:B------:R-:W-:Y:S05]  /*02d0*/  @!P0 BRA `(.L_x_17) ;  /* 0xfffffffc00988947 */ /* 0x000fea000383ffff */
.L_x_16:
[----:B------:R-:W-:Y:S05]  /*02e0*/  BSYNC.RECONVERGENT B0 ;  /* 0x0000000000007941 */ /* 0x000fea0003800200 */
.L_x_15:
[----:B------:R-:W0:Y:S01]  /*02f0*/  S2UR UR5, SR_CgaCtaId ;  /* 0x00000000000579c3 */ /* 0x000e220000008800 */
[----:B------:R-:W-:Y:S01]  /*0300*/  UMOV UR4, 0x400 ;  /* 0x0000040000047882 */ /* 0x000fe20000000000 */
[----:B------:R-:W1:Y:S01]  /*0310*/  LDCU UR6, c[0x0][0x360] ;  /* 0x00006c00ff0677ac */ /* 0x000e620008000800 */
[----:B------:R-:W-:Y:S01]  /*0320*/  ISETP.NE.AND P0, PT, R2, RZ, PT ;  /* 0x000000ff0200720c */ /* 0x000fe20003f05270 */
[----:B-1----:R-:W-:Y:S02]  /*0330*/  UISETP.GE.U32.AND UP0, UPT, UR6, 0x2, UPT ;  /* 0x000000020600788c */ /* 0x002fe4000bf06070 */
[----:B0-----:R-:W-:-:S06]  /*0340*/  ULEA UR4, UR5, UR4, 0x18 ;  /* 0x0000000405047291 */ /* 0x001fcc000f8ec0ff */
[----:B--2---:R-:W-:-:S05]  /*0350*/  LEA R4, R2, UR4, 0x2 ;  /* 0x0000000402047c11 */ /* 0x004fca000f8e10ff */
[----:B------:R0:W-:Y:S01]  /*0360*/  STS [R4], R3 ;  /* 0x0000000304007388 */ /* 0x0001e20000000800 */
[----:B------:R-:W-:Y:S06]  /*0370*/  BAR.SYNC.DEFER_BLOCKING 0x0 ;  /* 0x0000000000007b1d */ /* 0x000fec0000010000 */
[----:B------:R-:W-:Y:S05]  /*0380*/  BRA.U !UP0, `(.L_x_18) ;  /* 0x0000000108307547 */ /* 0x000fea000b800000 */
[----:B0-----:R-:W-:-:S07]  /*0390*/  MOV R3, UR6 ;  /* 0x0000000600037c02 */ /* 0x001fce0008000f00 */
.L_x_19:
[----:B------:R-:W-:-:S04]  /*03a0*/  SHF.R.U32.HI R9, RZ, 0x1, R3 ;  /* 0x00000001ff097819 */ /* 0x000fc80000011603 */
[----:B------:R-:W-:-:S13]  /*03b0*/  ISETP.GE.U32.AND P1, PT, R2, R9, PT ;  /* 0x000000090200720c */ /* 0x000fda0003f26070 */
[----:B------:R-:W-:Y:S01]  /*03c0*/  @!P1 IMAD R5, R9, 0x4, R4 ;  /* 0x0000000409059824 */ /* 0x000fe200078e0204 */
[----:B------:R-:W-:Y:S05]  /*03d0*/  @!P1 LDS R6, [R4] ;  /* 0x0000000004069984 */ /* 0x000fea0000000800 */
[----:B------:R-:W0:Y:S02]  /*03e0*/  @!P1 LDS R5, [R5] ;  /* 0x0000000005059984 */ /* 0x000e240000000800 */
[----:B0-----:R-:W-:-:S05]  /*03f0*/  @!P1 FADD R7, R5, R6 ;  /* 0x0000000605079221 */ /* 0x001fca0000000000 */
[----:B------:R1:W-:Y:S01]  /*0400*/  @!P1 STS [R4], R7 ;  /* 0x0000000704009388 */ /* 0x0003e20000000800 */
[----:B------:R-:W-:Y:S01]  /*0410*/  BAR.SYNC.DEFER_BLOCKING 0x0 ;  /* 0x0000000000007b1d */ /* 0x000fe20000010000 */
[----:B------:R-:W-:Y:S02]  /*0420*/  ISETP.GT.U32.AND P1, PT, R3, 0x3, PT ;  /* 0x000000030300780c */ /* 0x000fe40003f24070 */
[----:B------:R-:W-:-:S11]  /*0430*/  MOV R3, R9 ;  /* 0x0000000900037202 */ /* 0x000fd60000000f00 */
[----:B-1----:R-:W-:Y:S05]  /*0440*/  @P1 BRA `(.L_x_19) ;  /* 0xfffffffc00d41947 */ /* 0x002fea000383ffff */
.L_x_18:
[----:B------:R-:W-:Y:S05]  /*0450*/  @P0 EXIT ;  /* 0x000000000000094d */ /* 0x000fea0003800000 */
[----:B------:R-:W1:Y:S01]  /*0460*/  S2UR UR5, SR_CgaCtaId ;  /* 0x00000000000579c3 */ /* 0x000e620000008800 */
[----:B------:R-:W-:-:S07]  /*0470*/  UMOV UR4, 0x400 ;  /* 0x0000040000047882 */ /* 0x000fce0000000000 */
[----:B0-----:R-:W0:Y:S01]  /*0480*/  LDC.64 R2, c[0x0][0x398] ;  /* 0x0000e600ff027b82 */ /* 0x001e220000000a00 */
[----:B-1----:R-:W-:Y:S01]  /*0490*/  ULEA UR4, UR5, UR4, 0x18 ;  /* 0x0000000405047291 */ /* 0x002fe2000f8ec0ff */
[----:B0-----:R-:W-:-:S08]  /*04a0*/  IMAD.WIDE.U32 R2, R0, 0x4, R2 ;  /* 0x0000000400027825 */ /* 0x001fd000078e0002 */
[----:B------:R-:W0:Y:S04]  /*04b0*/  LDS R5, [UR4] ;  /* 0x00000004ff057984 */ /* 0x000e280008000800 */
[----:B0-----:R-:W-:Y:S01]  /*04c0*/  STG.E desc[UR8][R2.64], R5 ;  /* 0x0000000502007986 */ /* 0x001fe2000c101908 */
[----:B------:R-:W-:Y:S05]  /*04d0*/  EXIT ;  /* 0x000000000000794d */ /* 0x000fea0003800000 */
.L_x_20:
        /* <DEDUP_REMOVED lines=10> */
.L_x_29:


//--------------------- .text._Z15find_max_kernelPfS_ii --------------------------
	.section	.text._Z15find_max_kernelPfS_ii,"ax",@progbits
	.align	128
        .global         _Z15find_max_kernelPfS_ii
        .type           _Z15find_max_kernelPfS_ii,@function
        .size           _Z15find_max_kernelPfS_ii,(.L_x_30 - _Z15find_max_kernelPfS_ii)
        .other          _Z15find_max_kernelPfS_ii,@"STO_CUDA_ENTRY STV_DEFAULT"
_Z15find_max_kernelPfS_ii:
.text._Z15find_max_kernelPfS_ii:
        /* <DEDUP_REMOVED lines=8> */
[----:B------:R-:W-:Y:S01]  /*0080*/  IMAD.MOV.U32 R0, RZ, RZ, -0x800000 ;  /* 0xff800000ff007424 */ /* 0x000fe200078e00ff */
[----:B------:R-:W1:Y:S01]  /*0090*/  LDCU.64 UR8, c[0x0][0x358] ;  /* 0x00006b00ff0877ac */ /* 0x000e620008000a00 */
[----:B------:R-:W2:Y:S01]  /*00a0*/  LDCU.64 UR6, c[0x0][0x380] ;  /* 0x00007000ff0677ac */ /* 0x000ea20008000a00 */
[----:B0-----:R-:W-:-:S13]  /*00b0*/  ISETP.GE.AND P0, PT, R6, UR4, PT ;  /* 0x0000000406007c0c */ /* 0x001fda000bf06270 */
[----:B-12---:R-:W-:Y:S05]  /*00c0*/  @P0 BRA `(.L_x_22) ;  /* 0x0000000000380947 */ /* 0x006fea0003800000 */
[----:B------:R-:W0:Y:S01]  /*00d0*/  LDC R8, c[0x0][0x360] ;  /* 0x0000d800ff087b82 */ /* 0x000e220000000800 */
[----:B------:R-:W-:Y:S02]  /*00e0*/  IMAD R4, R7, UR4, RZ ;  /* 0x0000000407047c24 */ /* 0x000fe4000f8e02ff */
[----:B------:R-:W-:Y:S02]  /*00f0*/  IMAD.MOV.U32 R0, RZ, RZ, -0x800000 ;  /* 0xff800000ff007424 */ /* 0x000fe400078e00ff */
[----:B------:R-:W-:-:S07]  /*0100*/  IMAD.MOV.U32 R5, RZ, RZ, R6 ;  /* 0x000000ffff057224 */ /* 0x000fce00078e0006 */
.L_x_23:
[----:B------:R-:W-:Y:S02]  /*0110*/  SHF.R.S32.HI R3, RZ, 0x1f, R5 ;  /* 0x0000001fff037819 */ /* 0x000fe40000011405 */
[----:B------:R-:W-:-:S04]  /*0120*/  IADD3 R9, P0, PT, R4, R5, RZ ;  /* 0x0000000504097210 */ /* 0x000fc80007f1e0ff */
[----:B------:R-:W-:Y:S02]  /*0130*/  LEA.HI.X.SX32 R10, R4, R3, 0x1, P0 ;  /* 0x00000003040a7211 */ /* 0x000fe400000f0eff */
[----:B------:R-:W-:-:S04]  /*0140*/  LEA R2, P0, R9, UR6, 0x2 ;  /* 0x0000000609027c11 */ /* 0x000fc8000f8010ff */
[----:B------:R-:W-:-:S06]  /*0150*/  LEA.HI.X R3, R9, UR7, R10, 0x2, P0 ;  /* 0x0000000709037c11 */ /* 0x000fcc00080f140a */
[----:B------:R-:W2:Y:S01]  /*0160*/  LDG.E R3, desc[UR8][R2.64] ;  /* 0x0000000802037981 */ /* 0x000ea2000c1e1900 */
[----:B0-----:R-:W-:-:S05]  /*0170*/  IMAD.IADD R5, R8, 0x1, R5 ;  /* 0x0000000108057824 */ /* 0x001fca00078e0205 */
[----:B------:R-:W-:Y:S02]  /*0180*/  ISETP.GE.AND P0, PT, R5, UR4, PT ;  /* 0x0000000405007c0c */ /* 0x000fe4000bf06270 */
[----:B--2---:R-:W-:-:S11]  /*0190*/  FMNMX R0, R3, R0, !PT ;  /* 0x0000000003007209 */ /* 0x004fd60007800000 */
[----:B------:R-:W-:Y:S05]  /*01a0*/  @!P0 BRA `(.L_x_23) ;  /* 0xfffffffc00d88947 */ /* 0x000fea000383ffff */
.L_x_22:
[----:B------:R-:W-:Y:S05]  /*01b0*/  BSYNC.RECONVERGENT B0 ;  /* 0x0000000000007941 */ /* 0x000fea0003800200 */
.L_x_21:
[----:B------:R-:W0:Y:S01]  /*01c0*/  S2UR UR5, SR_CgaCtaId ;  /* 0x00000000000579c3 */ /* 0x000e220000008800 */
[----:B------:R-:W-:Y:S01]  /*01d0*/  UMOV UR4, 0x400 ;  /* 0x0000040000047882 */ /* 0x000fe20000000000 */
[----:B------:R-:W1:Y:S01]  /*01e0*/  LDCU UR6, c[0x0][0x360] ;  /* 0x00006c00ff0677ac */ /* 0x000e620008000800 */
[----:B------:R-:W-:Y:S01]  /*01f0*/  ISETP.NE.AND P0, PT, R6, RZ, PT ;  /* 0x000000ff0600720c */ /* 0x000fe20003f05270 */
[----:B-1----:R-:W-:Y:S02]  /*0200*/  UISETP.GE.U32.AND UP0, UPT, UR6, 0x2, UPT ;  /* 0x000000020600788c */ /* 0x002fe4000bf06070 */
[----:B0-----:R-:W-:-:S06]  /*0210*/  ULEA UR4, UR5, UR4, 0x18 ;  /* 0x0000000405047291 */ /* 0x001fcc000f8ec0ff */
[----:B------:R-:W-:-:S05]  /*0220*/  LEA R3, R6, UR4, 0x2 ;  /* 0x0000000406037c11 */ /* 0x000fca000f8e10ff */
[----:B------:R0:W-:Y:S01]  /*0230*/  STS [R3], R0 ;  /* 0x0000000003007388 */ /* 0x0001e20000000800 */
[----:B------:R-:W-:Y:S06]  /*0240*/  BAR.SYNC.DEFER_BLOCKING 0x0 ;  /* 0x0000000000007b1d */ /* 0x000fec0000010000 */
[----:B------:R-:W-:Y:S05]  /*0250*/  BRA.U !UP0, `(.L_x_24) ;  /* 0x0000000108307547 */ /* 0x000fea000b800000 */
[----:B0-----:R-:W-:-:S07]  /*0260*/  IMAD.U32 R0, RZ, RZ, UR6 ;  /* 0x00000006ff007e24 */ /* 0x001fce000f8e00ff */
.L_x_25:
[----:B------:R-:W-:-:S04]  /*0270*/  SHF.R.U32.HI R8, RZ, 0x1, R0 ;  /* 0x00000001ff087819 */ /* 0x000fc80000011600 */
[----:B------:R-:W-:-:S13]  /*0280*/  ISETP.GE.U32.AND P1, PT, R6, R8, PT ;  /* 0x000000080600720c */ /* 0x000fda0003f26070 */
[----:B------:R-:W-:Y:S01]  /*0290*/  @!P1 IMAD R4, R8, 0x4, R3 ;  /* 0x0000000408049824 */ /* 0x000fe200078e0203 */
[----:B------:R-:W-:Y:S04]  /*02a0*/  @!P1 LDS R2, [R3] ;  /* 0x0000000003029984 */ /* 0x000fe80000000800 */
[----:B------:R-:W0:Y:S02]  /*02b0*/  @!P1 LDS R5, [R4] ;  /* 0x0000000004059984 */ /* 0x000e240000000800 */
[----:B0-----:R-:W-:-:S05]  /*02c0*/  @!P1 FMNMX R2, R2, R5, !PT ;  /* 0x0000000502029209 */ /* 0x001fca0007800000 */
[----:B------:R1:W-:Y:S01]  /*02d0*/  @!P1 STS [R3], R2 ;  /* 0x0000000203009388 */ /* 0x0003e20000000800 */
[----:B------:R-:W-:Y:S01]  /*02e0*/  BAR.SYNC.DEFER_BLOCKING 0x0 ;  /* 0x0000000000007b1d */ /* 0x000fe20000010000 */
[----:B------:R-:W-:Y:S01]  /*02f0*/  ISETP.GT.U32.AND P1, PT, R0, 0x3, PT ;  /* 0x000000030000780c */ /* 0x000fe20003f24070 */
[----:B------:R-:W-:-:S12]  /*0300*/  IMAD.MOV.U32 R0, RZ, RZ, R8 ;  /* 0x000000ffff007224 */ /* 0x000fd800078e0008 */
[----:B-1----:R-:W-:Y:S05]  /*0310*/  @P1 BRA `(.L_x_25) ;  /* 0xfffffffc00d41947 */ /* 0x002fea000383ffff */
.L_x_24:
        /* <DEDUP_REMOVED lines=9> */
.L_x_26:
        /* <DEDUP_REMOVED lines=13> */
.L_x_30:


//--------------------- .nv.shared._Z16normalize_kernelPfS_S_ii --------------------------
	.section	.nv.shared._Z16normalize_kernelPfS_S_ii,"aw",@nobits
	.sectionflags	@""
	.align	16
	.zero		1024


//--------------------- .nv.shared.reserved.0     --------------------------
	.section	.nv.shared.reserved.0,"aw",@nobits
	.weak		__nv_reservedSMEM_offset_0_alias
	.size		__nv_reservedSMEM_offset_0_alias, 0, 64
	.other		__nv_reservedSMEM_offset_0_alias,@"STO_CUDA_RESERVED_SHARED STV_DEFAULT"
__nv_reservedSMEM_offset_0_alias:
	.zero		0
	.zero		64


//--------------------- .nv.shared._Z22compute_exp_sum_kernelPfS_S_S_ii --------------------------
	.section	.nv.shared._Z22compute_exp_sum_kernelPfS_S_S_ii,"aw",@nobits
	.sectionflags	@""
	.align	16
	.zero		1024


//--------------------- .nv.shared._Z15find_max_kernelPfS_ii --------------------------
	.section	.nv.shared._Z15find_max_kernelPfS_ii,"aw",@nobits
	.sectionflags	@""
	.align	16
	.zero		1024


//--------------------- .nv.constant0._Z16normalize_kernelPfS_S_ii --------------------------
	.section	.nv.constant0._Z16normalize_kernelPfS_S_ii,"a",@progbits
	.sectionflags	@""
	.align	4
.nv.constant0._Z16normalize_kernelPfS_S_ii:
	.zero		928


//--------------------- .nv.constant0._Z22compute_exp_sum_kernelPfS_S_S_ii --------------------------
	.section	.nv.constant0._Z22compute_exp_sum_kernelPfS_S_S_ii,"a",@progbits
	.sectionflags	@""
	.align	4
.nv.constant0._Z22compute_exp_sum_kernelPfS_S_S_ii:
	.zero		936


//--------------------- .nv.constant0._Z15find_max_kernelPfS_ii --------------------------
	.section	.nv.constant0._Z15find_max_kernelPfS_ii,"a",@progbits
	.sectionflags	@""
	.align	4
.nv.constant0._Z15find_max_kernelPfS_ii:
	.zero		920


//--------------------- SYMBOLS --------------------------

	.type		.nv.reservedSmem.offset0,@object
	.size		.nv.reservedSmem.offset0,0x4
	.type		.nv.reservedSmem.cap,@object
	.size		.nv.reservedSmem.cap,0x4
